//
// Generated by NVIDIA NVVM Compiler
//
// Compiler Build ID: CL-36424714
// Cuda compilation tools, release 13.0, V13.0.88
// Based on NVVM 20.0.0
//

.version 9.0
.target sm_100
.address_size 64

	// .globl	_Z20findNearestNeighborsPKfS0_iiPi

.visible .entry _Z20findNearestNeighborsPKfS0_iiPi(
	.param .u64 .ptr .align 1 _Z20findNearestNeighborsPKfS0_iiPi_param_0,
	.param .u64 .ptr .align 1 _Z20findNearestNeighborsPKfS0_iiPi_param_1,
	.param .u32 _Z20findNearestNeighborsPKfS0_iiPi_param_2,
	.param .u32 _Z20findNearestNeighborsPKfS0_iiPi_param_3,
	.param .u64 .ptr .align 1 _Z20findNearestNeighborsPKfS0_iiPi_param_4
)
{
	.reg .pred 	%p<26>;
	.reg .b32 	%r<76>;
	.reg .b32 	%f<163>;
	.reg .b64 	%rd<25>;

	ld.param.u64 	%rd5, [_Z20findNearestNeighborsPKfS0_iiPi_param_0];
	ld.param.u64 	%rd7, [_Z20findNearestNeighborsPKfS0_iiPi_param_1];
	ld.param.u32 	%r25, [_Z20findNearestNeighborsPKfS0_iiPi_param_2];
	ld.param.u32 	%r24, [_Z20findNearestNeighborsPKfS0_iiPi_param_3];
	ld.param.u64 	%rd6, [_Z20findNearestNeighborsPKfS0_iiPi_param_4];
	cvta.to.global.u64 	%rd1, %rd7;
	mov.u32 	%r26, %ctaid.x;
	mov.u32 	%r27, %ntid.x;
	mov.u32 	%r28, %tid.x;
	mad.lo.s32 	%r1, %r26, %r27, %r28;
	setp.ge.s32 	%p1, %r1, %r25;
	@%p1 bra 	$L__BB0_14;
	cvta.to.global.u64 	%rd8, %rd5;
	mul.lo.s32 	%r30, %r1, 3;
	mul.wide.s32 	%rd9, %r30, 4;
	add.s64 	%rd10, %rd8, %rd9;
	ld.global.f32 	%f1, [%rd10];
	ld.global.f32 	%f2, [%rd10+4];
	ld.global.f32 	%f3, [%rd10+8];
	setp.lt.s32 	%p2, %r24, 1;
	mov.b32 	%r75, 0;
	@%p2 bra 	$L__BB0_13;
	and.b32  	%r2, %r24, 7;
	setp.lt.u32 	%p3, %r24, 8;
	mov.f32 	%f160, 0f501502F9;
	mov.b32 	%r70, 0;
	mov.u32 	%r75, %r70;
	@%p3 bra 	$L__BB0_5;
	and.b32  	%r70, %r24, 2147483640;
	add.s64 	%rd24, %rd1, 48;
	mov.f32 	%f160, 0f501502F9;
	mov.b32 	%r64, 0;
	mov.u32 	%r75, %r64;
$L__BB0_4:
	.pragma "nounroll";
	ld.global.f32 	%f13, [%rd24+-48];
	sub.f32 	%f14, %f1, %f13;
	ld.global.f32 	%f15, [%rd24+-44];
	sub.f32 	%f16, %f2, %f15;
	ld.global.f32 	%f17, [%rd24+-40];
	sub.f32 	%f18, %f3, %f17;
	mul.f32 	%f19, %f16, %f16;
	fma.rn.f32 	%f20, %f14, %f14, %f19;
	fma.rn.f32 	%f21, %f18, %f18, %f20;
	setp.lt.f32 	%p4, %f21, %f160;
	selp.f32 	%f22, %f21, %f160, %p4;
	selp.b32 	%r34, %r64, %r75, %p4;
	ld.global.f32 	%f23, [%rd24+-36];
	sub.f32 	%f24, %f1, %f23;
	ld.global.f32 	%f25, [%rd24+-32];
	sub.f32 	%f26, %f2, %f25;
	ld.global.f32 	%f27, [%rd24+-28];
	sub.f32 	%f28, %f3, %f27;
	mul.f32 	%f29, %f26, %f26;
	fma.rn.f32 	%f30, %f24, %f24, %f29;
	fma.rn.f32 	%f31, %f28, %f28, %f30;
	setp.lt.f32 	%p5, %f31, %f22;
	selp.f32 	%f32, %f31, %f22, %p5;
	add.s32 	%r35, %r64, 1;
	selp.b32 	%r36, %r35, %r34, %p5;
	ld.global.f32 	%f33, [%rd24+-24];
	sub.f32 	%f34, %f1, %f33;
	ld.global.f32 	%f35, [%rd24+-20];
	sub.f32 	%f36, %f2, %f35;
	ld.global.f32 	%f37, [%rd24+-16];
	sub.f32 	%f38, %f3, %f37;
	mul.f32 	%f39, %f36, %f36;
	fma.rn.f32 	%f40, %f34, %f34, %f39;
	fma.rn.f32 	%f41, %f38, %f38, %f40;
	setp.lt.f32 	%p6, %f41, %f32;
	selp.f32 	%f42, %f41, %f32, %p6;
	add.s32 	%r37, %r64, 2;
	selp.b32 	%r38, %r37, %r36, %p6;
	ld.global.f32 	%f43, [%rd24+-12];
	sub.f32 	%f44, %f1, %f43;
	ld.global.f32 	%f45, [%rd24+-8];
	sub.f32 	%f46, %f2, %f45;
	ld.global.f32 	%f47, [%rd24+-4];
	sub.f32 	%f48, %f3, %f47;
	mul.f32 	%f49, %f46, %f46;
	fma.rn.f32 	%f50, %f44, %f44, %f49;
	fma.rn.f32 	%f51, %f48, %f48, %f50;
	setp.lt.f32 	%p7, %f51, %f42;
	selp.f32 	%f52, %f51, %f42, %p7;
	add.s32 	%r39, %r64, 3;
	selp.b32 	%r40, %r39, %r38, %p7;
	ld.global.f32 	%f53, [%rd24];
	sub.f32 	%f54, %f1, %f53;
	ld.global.f32 	%f55, [%rd24+4];
	sub.f32 	%f56, %f2, %f55;
	ld.global.f32 	%f57, [%rd24+8];
	sub.f32 	%f58, %f3, %f57;
	mul.f32 	%f59, %f56, %f56;
	fma.rn.f32 	%f60, %f54, %f54, %f59;
	fma.rn.f32 	%f61, %f58, %f58, %f60;
	setp.lt.f32 	%p8, %f61, %f52;
	selp.f32 	%f62, %f61, %f52, %p8;
	add.s32 	%r41, %r64, 4;
	selp.b32 	%r42, %r41, %r40, %p8;
	ld.global.f32 	%f63, [%rd24+12];
	sub.f32 	%f64, %f1, %f63;
	ld.global.f32 	%f65, [%rd24+16];
	sub.f32 	%f66, %f2, %f65;
	ld.global.f32 	%f67, [%rd24+20];
	sub.f32 	%f68, %f3, %f67;
	mul.f32 	%f69, %f66, %f66;
	fma.rn.f32 	%f70, %f64, %f64, %f69;
	fma.rn.f32 	%f71, %f68, %f68, %f70;
	setp.lt.f32 	%p9, %f71, %f62;
	selp.f32 	%f72, %f71, %f62, %p9;
	add.s32 	%r43, %r64, 5;
	selp.b32 	%r44, %r43, %r42, %p9;
	ld.global.f32 	%f73, [%rd24+24];
	sub.f32 	%f74, %f1, %f73;
	ld.global.f32 	%f75, [%rd24+28];
	sub.f32 	%f76, %f2, %f75;
	ld.global.f32 	%f77, [%rd24+32];
	sub.f32 	%f78, %f3, %f77;
	mul.f32 	%f79, %f76, %f76;
	fma.rn.f32 	%f80, %f74, %f74, %f79;
	fma.rn.f32 	%f81, %f78, %f78, %f80;
	setp.lt.f32 	%p10, %f81, %f72;
	selp.f32 	%f82, %f81, %f72, %p10;
	add.s32 	%r45, %r64, 6;
	selp.b32 	%r46, %r45, %r44, %p10;
	ld.global.f32 	%f83, [%rd24+36];
	sub.f32 	%f84, %f1, %f83;
	ld.global.f32 	%f85, [%rd24+40];
	sub.f32 	%f86, %f2, %f85;
	ld.global.f32 	%f87, [%rd24+44];
	sub.f32 	%f88, %f3, %f87;
	mul.f32 	%f89, %f86, %f86;
	fma.rn.f32 	%f90, %f84, %f84, %f89;
	fma.rn.f32 	%f91, %f88, %f88, %f90;
	setp.lt.f32 	%p11, %f91, %f82;
	selp.f32 	%f160, %f91, %f82, %p11;
	add.s32 	%r47, %r64, 7;
	selp.b32 	%r75, %r47, %r46, %p11;
	add.s64 	%rd24, %rd24, 96;
	add.s32 	%r64, %r64, 8;
	setp.ne.s32 	%p12, %r64, %r70;
	@%p12 bra 	$L__BB0_4;
$L__BB0_5:
	setp.eq.s32 	%p13, %r2, 0;
	@%p13 bra 	$L__BB0_13;
	and.b32  	%r11, %r24, 3;
	setp.lt.u32 	%p14, %r2, 4;
	@%p14 bra 	$L__BB0_8;
	mul.lo.s32 	%r49, %r70, 3;
	mul.wide.u32 	%rd11, %r49, 4;
	add.s64 	%rd12, %rd1, %rd11;
	ld.global.f32 	%f92, [%rd12];
	sub.f32 	%f93, %f1, %f92;
	ld.global.f32 	%f94, [%rd12+4];
	sub.f32 	%f95, %f2, %f94;
	ld.global.f32 	%f96, [%rd12+8];
	sub.f32 	%f97, %f3, %f96;
	mul.f32 	%f98, %f95, %f95;
	fma.rn.f32 	%f99, %f93, %f93, %f98;
	fma.rn.f32 	%f100, %f97, %f97, %f99;
	setp.lt.f32 	%p15, %f100, %f160;
	selp.f32 	%f101, %f100, %f160, %p15;
	selp.b32 	%r50, %r70, %r75, %p15;
	add.s32 	%r51, %r70, 1;
	ld.global.f32 	%f102, [%rd12+12];
	sub.f32 	%f103, %f1, %f102;
	ld.global.f32 	%f104, [%rd12+16];
	sub.f32 	%f105, %f2, %f104;
	ld.global.f32 	%f106, [%rd12+20];
	sub.f32 	%f107, %f3, %f106;
	mul.f32 	%f108, %f105, %f105;
	fma.rn.f32 	%f109, %f103, %f103, %f108;
	fma.rn.f32 	%f110, %f107, %f107, %f109;
	setp.lt.f32 	%p16, %f110, %f101;
	selp.f32 	%f111, %f110, %f101, %p16;
	selp.b32 	%r52, %r51, %r50, %p16;
	add.s32 	%r53, %r70, 2;
	ld.global.f32 	%f112, [%rd12+24];
	sub.f32 	%f113, %f1, %f112;
	ld.global.f32 	%f114, [%rd12+28];
	sub.f32 	%f115, %f2, %f114;
	ld.global.f32 	%f116, [%rd12+32];
	sub.f32 	%f117, %f3, %f116;
	mul.f32 	%f118, %f115, %f115;
	fma.rn.f32 	%f119, %f113, %f113, %f118;
	fma.rn.f32 	%f120, %f117, %f117, %f119;
	setp.lt.f32 	%p17, %f120, %f111;
	selp.f32 	%f121, %f120, %f111, %p17;
	selp.b32 	%r54, %r53, %r52, %p17;
	add.s32 	%r55, %r70, 3;
	add.s32 	%r56, %r49, 9;
	mul.wide.u32 	%rd13, %r56, 4;
	add.s64 	%rd14, %rd1, %rd13;
	ld.global.f32 	%f122, [%rd14];
	sub.f32 	%f123, %f1, %f122;
	ld.global.f32 	%f124, [%rd14+4];
	sub.f32 	%f125, %f2, %f124;
	ld.global.f32 	%f126, [%rd14+8];
	sub.f32 	%f127, %f3, %f126;
	mul.f32 	%f128, %f125, %f125;
	fma.rn.f32 	%f129, %f123, %f123, %f128;
	fma.rn.f32 	%f130, %f127, %f127, %f129;
	setp.lt.f32 	%p18, %f130, %f121;
	selp.f32 	%f160, %f130, %f121, %p18;
	selp.b32 	%r75, %r55, %r54, %p18;
	add.s32 	%r70, %r70, 4;
$L__BB0_8:
	setp.eq.s32 	%p19, %r11, 0;
	@%p19 bra 	$L__BB0_13;
	setp.eq.s32 	%p20, %r11, 1;
	@%p20 bra 	$L__BB0_11;
	mul.lo.s32 	%r58, %r70, 3;
	mul.wide.u32 	%rd15, %r58, 4;
	add.s64 	%rd16, %rd1, %rd15;
	ld.global.f32 	%f131, [%rd16];
	sub.f32 	%f132, %f1, %f131;
	ld.global.f32 	%f133, [%rd16+4];
	sub.f32 	%f134, %f2, %f133;
	ld.global.f32 	%f135, [%rd16+8];
	sub.f32 	%f136, %f3, %f135;
	mul.f32 	%f137, %f134, %f134;
	fma.rn.f32 	%f138, %f132, %f132, %f137;
	fma.rn.f32 	%f139, %f136, %f136, %f138;
	setp.lt.f32 	%p21, %f139, %f160;
	selp.f32 	%f140, %f139, %f160, %p21;
	selp.b32 	%r59, %r70, %r75, %p21;
	add.s32 	%r60, %r70, 1;
	add.s32 	%r61, %r58, 3;
	mul.wide.u32 	%rd17, %r61, 4;
	add.s64 	%rd18, %rd1, %rd17;
	ld.global.f32 	%f141, [%rd18];
	sub.f32 	%f142, %f1, %f141;
	ld.global.f32 	%f143, [%rd18+4];
	sub.f32 	%f144, %f2, %f143;
	ld.global.f32 	%f145, [%rd18+8];
	sub.f32 	%f146, %f3, %f145;
	mul.f32 	%f147, %f144, %f144;
	fma.rn.f32 	%f148, %f142, %f142, %f147;
	fma.rn.f32 	%f149, %f146, %f146, %f148;
	setp.lt.f32 	%p22, %f149, %f140;
	selp.f32 	%f160, %f149, %f140, %p22;
	selp.b32 	%r75, %r60, %r59, %p22;
	add.s32 	%r70, %r70, 2;
$L__BB0_11:
	and.b32  	%r62, %r24, 1;
	setp.eq.b32 	%p23, %r62, 1;
	not.pred 	%p24, %p23;
	@%p24 bra 	$L__BB0_13;
	mul.lo.s32 	%r63, %r70, 3;
	mul.wide.u32 	%rd19, %r63, 4;
	add.s64 	%rd20, %rd1, %rd19;
	ld.global.f32 	%f150, [%rd20];
	sub.f32 	%f151, %f1, %f150;
	ld.global.f32 	%f152, [%rd20+4];
	sub.f32 	%f153, %f2, %f152;
	ld.global.f32 	%f154, [%rd20+8];
	sub.f32 	%f155, %f3, %f154;
	mul.f32 	%f156, %f153, %f153;
	fma.rn.f32 	%f157, %f151, %f151, %f156;
	fma.rn.f32 	%f158, %f155, %f155, %f157;
	setp.lt.f32 	%p25, %f158, %f160;
	selp.b32 	%r75, %r70, %r75, %p25;
$L__BB0_13:
	cvta.to.global.u64 	%rd21, %rd6;
	mul.wide.s32 	%rd22, %r1, 4;
	add.s64 	%rd23, %rd21, %rd22;
	st.global.u32 	[%rd23], %r75;
$L__BB0_14:
	ret;

}


// ===== COMPILED SASS (sm_100) =====

	.target	sm_100

	.elftype	@"ET_EXEC"


//--------------------- .note.nv.tkinfo           --------------------------
	.section	.note.nv.tkinfo,"",@"SHT_NOTE"
	.sectionflags	@"SHF_NOTE_NV_TKINFO"
	.tkinfo
        /*0018*/ 	.word	0x00000002
        /*0030*/ 	.string	""
        /*0030*/ 	.string	"ptxas"
        /*0030*/ 	.string	"Cuda compilation tools, release 13.0, V13.0.88"
        /*0030*/ 	.string	"Build cuda_13.0.r13.0/compiler.36424714_0"
        /*0030*/ 	.string	"-arch sm_100 -m 64 "



//--------------------- .note.nv.cuinfo           --------------------------
	.section	.note.nv.cuinfo,"",@"SHT_NOTE"
	.sectionflags	@"SHF_NOTE_NV_CUINFO"
        /*0018*/ 	.short	0x0002
        /*001a*/ 	.short	0x0064
        /*001c*/ 	.short	0x0082
	.zero		2


//--------------------- .nv.info                  --------------------------
	.section	.nv.info,"",@"SHT_CUDA_INFO"
	.align	4


	//----- nvinfo : EIATTR_REGCOUNT
	.align		4
        /*0000*/ 	.byte	0x04, 0x2f
        /*0002*/ 	.short	(.L_1 - .L_0)
	.align		4
.L_0:
        /*0004*/ 	.word	index@(_Z20findNearestNeighborsPKfS0_iiPi)
        /*0008*/ 	.word	0x00000020


	//----- nvinfo : EIATTR_FRAME_SIZE
	.align		4
.L_1:
        /*000c*/ 	.byte	0x04, 0x11
        /*000e*/ 	.short	(.L_3 - .L_2)
	.align		4
.L_2:
        /*0010*/ 	.word	index@(_Z20findNearestNeighborsPKfS0_iiPi)
        /*0014*/ 	.word	0x00000000


	//----- nvinfo : EIATTR_MIN_STACK_SIZE
	.align		4
.L_3:
        /*0018*/ 	.byte	0x04, 0x12
        /*001a*/ 	.short	(.L_5 - .L_4)
	.align		4
.L_4:
        /*001c*/ 	.word	index@(_Z20findNearestNeighborsPKfS0_iiPi)
        /*0020*/ 	.word	0x00000000
.L_5:


//--------------------- .nv.compat                --------------------------
	.section	.nv.compat,"",@"SHT_CUDA_COMPAT_INFO"
	.align	4
        /*0000*/ 	.byte	0x02, 0x09, 0x00, 0x00, 0x02, 0x02, 0x01, 0x00, 0x02, 0x05, 0x05, 0x00, 0x03, 0x07, 0x01, 0x01
        /*0010*/ 	.byte	0x02, 0x03, 0x00, 0x00, 0x02, 0x06, 0x01, 0x00, 0x04, 0x0b, 0x08, 0x00, 0x09, 0x00, 0x00, 0x00
        /*0020*/ 	.byte	0x00, 0x00, 0x00, 0x00


//--------------------- .nv.info._Z20findNearestNeighborsPKfS0_iiPi --------------------------
	.section	.nv.info._Z20findNearestNeighborsPKfS0_iiPi,"",@"SHT_CUDA_INFO"
	.sectionflags	@""
	.align	4


	//----- nvinfo : EIATTR_CUDA_API_VERSION
	.align		4
        /*0000*/ 	.byte	0x04, 0x37
        /*0002*/ 	.short	(.L_7 - .L_6)
.L_6:
        /*0004*/ 	.word	0x00000082


	//----- nvinfo : EIATTR_KPARAM_INFO
	.align		4
.L_7:
        /*0008*/ 	.byte	0x04, 0x17
        /*000a*/ 	.short	(.L_9 - .L_8)
.L_8:
        /*000c*/ 	.word	0x00000000
        /*0010*/ 	.short	0x0004
        /*0012*/ 	.short	0x0018
        /*0014*/ 	.byte	0x00, 0xf5, 0x21, 0x00


	//----- nvinfo : EIATTR_KPARAM_INFO
	.align		4
.L_9:
        /*0018*/ 	.byte	0x04, 0x17
        /*001a*/ 	.short	(.L_11 - .L_10)
.L_10:
        /*001c*/ 	.word	0x00000000
        /*0020*/ 	.short	0x0003
        /*0022*/ 	.short	0x0014
        /*0024*/ 	.byte	0x00, 0xf0, 0x11, 0x00


	//----- nvinfo : EIATTR_KPARAM_INFO
	.align		4
.L_11:
        /*0028*/ 	.byte	0x04, 0x17
        /*002a*/ 	.short	(.L_13 - .L_12)
.L_12:
        /*002c*/ 	.word	0x00000000
        /*0030*/ 	.short	0x0002
        /*0032*/ 	.short	0x0010
        /*0034*/ 	.byte	0x00, 0xf0, 0x11, 0x00


	//----- nvinfo : EIATTR_KPARAM_INFO
	.align		4
.L_13:
        /*0038*/ 	.byte	0x04, 0x17
        /*003a*/ 	.short	(.L_15 - .L_14)
.L_14:
        /*003c*/ 	.word	0x00000000
        /*0040*/ 	.short	0x0001
        /*0042*/ 	.short	0x0008
        /*0044*/ 	.byte	0x00, 0xf5, 0x21, 0x00


	//----- nvinfo : EIATTR_KPARAM_INFO
	.align		4
.L_15:
        /*0048*/ 	.byte	0x04, 0x17
        /*004a*/ 	.short	(.L_17 - .L_16)
.L_16:
        /*004c*/ 	.word	0x00000000
        /*0050*/ 	.short	0x0000
        /*0052*/ 	.short	0x0000
        /*0054*/ 	.byte	0x00, 0xf5, 0x21, 0x00


	//----- nvinfo : EIATTR_SPARSE_MMA_MASK
	.align		4
.L_17:
        /*0058*/ 	.byte	0x03, 0x50
        /*005a*/ 	.short	0x0000


	//----- nvinfo : EIATTR_MAXREG_COUNT
	.align		4
        /*005c*/ 	.byte	0x03, 0x1b
        /*005e*/ 	.short	0x00ff


	//----- nvinfo : EIATTR_MERCURY_ISA_VERSION
	.align		4
        /*0060*/ 	.byte	0x03, 0x5f
        /*0062*/ 	.short	0x0101


	//----- nvinfo : EIATTR_VRC_CTA_INIT_COUNT
	.align		4
        /*0064*/ 	.byte	0x02, 0x4a
	.zero		1
	.zero		1


	//----- nvinfo : EIATTR_EXIT_INSTR_OFFSETS
	.align		4
        /*0068*/ 	.byte	0x04, 0x1c
        /*006a*/ 	.short	(.L_19 - .L_18)


	//   ....[0]....
.L_18:
        /*006c*/ 	.word	0x00000070


	//   ....[1]....
        /*0070*/ 	.word	0x00000f80


	//----- nvinfo : EIATTR_CBANK_PARAM_SIZE
	.align		4
.L_19:
        /*0074*/ 	.byte	0x03, 0x19
        /*0076*/ 	.short	0x0020


	//----- nvinfo : EIATTR_PARAM_CBANK
	.align		4
        /*0078*/ 	.byte	0x04, 0x0a
        /*007a*/ 	.short	(.L_21 - .L_20)
	.align		4
.L_20:
        /*007c*/ 	.word	index@(.nv.constant0._Z20findNearestNeighborsPKfS0_iiPi)
        /*0080*/ 	.short	0x0380
        /*0082*/ 	.short	0x0020


	//----- nvinfo : EIATTR_SW_WAR
	.align		4
.L_21:
        /*0084*/ 	.byte	0x04, 0x36
        /*0086*/ 	.short	(.L_23 - .L_22)
.L_22:
        /*0088*/ 	.word	0x00000008
.L_23:


//--------------------- .nv.callgraph             --------------------------
	.section	.nv.callgraph,"",@"SHT_CUDA_CALLGRAPH"
	.align	4
	.sectionentsize	8
	.align		4
        /*0000*/ 	.word	0x00000000
	.align		4
        /*0004*/ 	.word	0xffffffff
	.align		4
        /*0008*/ 	.word	0x00000000
	.align		4
        /*000c*/ 	.word	0xfffffffe
	.align		4
        /*0010*/ 	.word	0x00000000
	.align		4
        /*0014*/ 	.word	0xfffffffd
	.align		4
        /*0018*/ 	.word	0x00000000
	.align		4
        /*001c*/ 	.word	0xfffffffc


//--------------------- .text._Z20findNearestNeighborsPKfS0_iiPi --------------------------
	.section	.text._Z20findNearestNeighborsPKfS0_iiPi,"ax",@progbits
	.align	128
        .global         _Z20findNearestNeighborsPKfS0_iiPi
        .type           _Z20findNearestNeighborsPKfS0_iiPi,@function
        .size           _Z20findNearestNeighborsPKfS0_iiPi,(.L_x_6 - _Z20findNearestNeighborsPKfS0_iiPi)
        .other          _Z20findNearestNeighborsPKfS0_iiPi,@"STO_CUDA_ENTRY STV_DEFAULT"
_Z20findNearestNeighborsPKfS0_iiPi:
.text._Z20findNearestNeighborsPKfS0_iiPi:
[----:B------:R-:W-:Y:S01]  /*0000*/  LDC R1, c[0x0][0x37c] ;  /* 0x0000df00ff017b82 */ /* 0x000fe20000000800 */
[----:B------:R-:W0:Y:S07]  /*0010*/  S2R R3, SR_TID.X ;  /* 0x0000000000037919 */ /* 0x000e2e0000002100 */
[----:B------:R-:W0:Y:S01]  /*0020*/  S2UR UR4, SR_CTAID.X ;  /* 0x00000000000479c3 */ /* 0x000e220000002500 */
[----:B------:R-:W1:Y:S07]  /*0030*/  LDCU UR5, c[0x0][0x390] ;  /* 0x00007200ff0577ac */ /* 0x000e6e0008000800 */
[----:B------:R-:W0:Y:S02]  /*0040*/  LDC R0, c[0x0][0x360] ;  /* 0x0000d800ff007b82 */ /* 0x000e240000000800 */
[----:B0-----:R-:W-:-:S05]  /*0050*/  IMAD R0, R0, UR4, R3 ;  /* 0x0000000400007c24 */ /* 0x001fca000f8e0203 */
[----:B-1----:R-:W-:-:S13]  /*0060*/  ISETP.GE.AND P0, PT, R0, UR5, PT ;  /* 0x0000000500007c0c */ /* 0x002fda000bf06270 */
[----:B------:R-:W-:Y:S05]  /*0070*/  @P0 EXIT ;  /* 0x000000000000094d */ /* 0x000fea0003800000 */
[----:B------:R-:W0:Y:S01]  /*0080*/  LDCU UR6, c[0x0][0x394] ;  /* 0x00007280ff0677ac */ /* 0x000e220008000800 */
[----:B------:R-:W1:Y:S01]  /*0090*/  LDC.64 R2, c[0x0][0x380] ;  /* 0x0000e000ff027b82 */ /* 0x000e620000000a00 */
[----:B------:R-:W-:Y:S01]  /*00a0*/  LEA R5, R0, R0, 0x1 ;  /* 0x0000000000057211 */ /* 0x000fe200078e08ff */
[----:B------:R-:W-:Y:S01]  /*00b0*/  HFMA2 R8, -RZ, RZ, 0, 0 ;  /* 0x00000000ff087431 */ /* 0x000fe200000001ff */
[----:B------:R-:W2:Y:S01]  /*00c0*/  LDCU.64 UR10, c[0x0][0x358] ;  /* 0x00006b00ff0a77ac */ /* 0x000ea20008000a00 */
[----:B0-----:R-:W-:Y:S02]  /*00d0*/  UISETP.GE.AND UP0, UPT, UR6, 0x1, UPT ;  /* 0x000000010600788c */ /* 0x001fe4000bf06270 */
[----:B-1----:R-:W-:-:S07]  /*00e0*/  IMAD.WIDE R2, R5, 0x4, R2 ;  /* 0x0000000405027825 */ /* 0x002fce00078e0202 */
[----:B--2---:R-:W-:Y:S05]  /*00f0*/  BRA.U !UP0, `(.L_x_0) ;  /* 0x0000000d08947547 */ /* 0x004fea000b800000 */
[----:B------:R0:W5:Y:S04]  /*0100*/  LDG.E R4, desc[UR10][R2.64] ;  /* 0x0000000a02047981 */ /* 0x000168000c1e1900 */
[----:B------:R0:W5:Y:S04]  /*0110*/  LDG.E R5, desc[UR10][R2.64+0x4] ;  /* 0x0000040a02057981 */ /* 0x000168000c1e1900 */
[----:B------:R0:W5:Y:S01]  /*0120*/  LDG.E R6, desc[UR10][R2.64+0x8] ;  /* 0x0000080a02067981 */ /* 0x000162000c1e1900 */
[----:B------:R-:W-:Y:S01]  /*0130*/  UISETP.GE.U32.AND UP1, UPT, UR6, 0x8, UPT ;  /* 0x000000080600788c */ /* 0x000fe2000bf26070 */
[----:B------:R-:W-:Y:S01]  /*0140*/  MOV R16, 0x501502f9 ;  /* 0x501502f900107802 */ /* 0x000fe20000000f00 */
[----:B------:R-:W-:Y:S01]  /*0150*/  ULOP3.LUT UR7, UR6, 0x7, URZ, 0xc0, !UPT ;  /* 0x0000000706077892 */ /* 0x000fe2000f8ec0ff */
[----:B------:R-:W-:-:S02]  /*0160*/  MOV R7, RZ ;  /* 0x000000ff00077202 */ /* 0x000fc40000000f00 */
[----:B------:R-:W-:Y:S01]  /*0170*/  MOV R8, RZ ;  /* 0x000000ff00087202 */ /* 0x000fe20000000f00 */
[----:B------:R-:W-:-:S03]  /*0180*/  UISETP.NE.AND UP0, UPT, UR7, URZ, UPT ;  /* 0x000000ff0700728c */ /* 0x000fc6000bf05270 */
[----:B0-----:R-:W-:Y:S08]  /*0190*/  BRA.U !UP1, `(.L_x_1) ;  /* 0x0000000509b87547 */ /* 0x001ff0000b800000 */
[----:B------:R-:W0:Y:S01]  /*01a0*/  LDCU.64 UR4, c[0x0][0x388] ;  /* 0x00007100ff0477ac */ /* 0x000e220008000a00 */
[----:B------:R-:W-:Y:S02]  /*01b0*/  MOV R16, 0x501502f9 ;  /* 0x501502f900107802 */ /* 0x000fe40000000f00 */
[----:B------:R-:W-:Y:S01]  /*01c0*/  CS2R R8, SRZ ;  /* 0x0000000000087805 */ /* 0x000fe2000001ff00 */
[----:B------:R-:W-:-:S06]  /*01d0*/  ULOP3.LUT UR8, UR6, 0x7ffffff8, URZ, 0xc0, !UPT ;  /* 0x7ffffff806087892 */ /* 0x000fcc000f8ec0ff */
[----:B------:R-:W-:Y:S01]  /*01e0*/  MOV R7, UR8 ;  /* 0x0000000800077c02 */ /* 0x000fe20008000f00 */
[----:B0-----:R-:W-:-:S04]  /*01f0*/  UIADD3 UR4, UP1, UPT, UR4, 0x30, URZ ;  /* 0x0000003004047890 */ /* 0x001fc8000ff3e0ff */
[----:B------:R-:W-:Y:S02]  /*0200*/  UIADD3.X UR5, UPT, UPT, URZ, UR5, URZ, UP1, !UPT ;  /* 0x00000005ff057290 */ /* 0x000fe40008ffe4ff */
[----:B------:R-:W-:-:S04]  /*0210*/  MOV R2, UR4 ;  /* 0x0000000400027c02 */ /* 0x000fc80008000f00 */
[----:B------:R-:W-:-:S07]  /*0220*/  MOV R3, UR5 ;  /* 0x0000000500037c02 */ /* 0x000fce0008000f00 */
.L_x_2:
[----:B------:R-:W2:Y:S04]  /*0230*/  LDG.E R10, desc[UR10][R2.64+-0x2c] ;  /* 0xffffd40a020a7981 */ /* 0x000ea8000c1e1900 */
[----:B------:R-:W3:Y:S04]  /*0240*/  LDG.E R13, desc[UR10][R2.64+-0x30] ;  /* 0xffffd00a020d7981 */ /* 0x000ee8000c1e1900 */
[----:B------:R-:W4:Y:S04]  /*0250*/  LDG.E R15, desc[UR10][R2.64+-0x28] ;  /* 0xffffd80a020f7981 */ /* 0x000f28000c1e1900 */
[----:B------:R-:W4:Y:S04]  /*0260*/  LDG.E R20, desc[UR10][R2.64+-0x20] ;  /* 0xffffe00a02147981 */ /* 0x000f28000c1e1900 */
[----:B------:R-:W4:Y:S04]  /*0270*/  LDG.E R21, desc[UR10][R2.64+-0x24] ;  /* 0xffffdc0a02157981 */ /* 0x000f28000c1e1900 */
[----:B------:R-:W4:Y:S04]  /*0280*/  LDG.E R23, desc[UR10][R2.64+-0x1c] ;  /* 0xffffe40a02177981 */ /* 0x000f28000c1e1900 */
[----:B------:R-:W4:Y:S04]  /*0290*/  LDG.E R18, desc[UR10][R2.64+-0x14] ;  /* 0xffffec0a02127981 */ /* 0x000f28000c1e1900 */
[----:B------:R-:W4:Y:S04]  /*02a0*/  LDG.E R25, desc[UR10][R2.64+-0x18] ;  /* 0xffffe80a02197981 */ /* 0x000f28000c1e1900 */
[----:B------:R-:W4:Y:S01]  /*02b0*/  LDG.E R11, desc[UR10][R2.64+-0x10] ;  /* 0xfffff00a020b7981 */ /* 0x000f22000c1e1900 */
[----:B--2--5:R-:W-:-:S03]  /*02c0*/  FADD R14, R5, -R10 ;  /* 0x8000000a050e7221 */ /* 0x024fc60000000000 */
[----:B------:R-:W2:Y:S01]  /*02d0*/  LDG.E R10, desc[UR10][R2.64+-0x8] ;  /* 0xfffff80a020a7981 */ /* 0x000ea2000c1e1900 */
[----:B---3--:R-:W-:Y:S01]  /*02e0*/  FADD R12, R4, -R13 ;  /* 0x8000000d040c7221 */ /* 0x008fe20000000000 */
[----:B------:R-:W-:Y:S02]  /*02f0*/  FMUL R17, R14, R14 ;  /* 0x0000000e0e117220 */ /* 0x000fe40000400000 */
[----:B------:R-:W3:Y:S02]  /*0300*/  LDG.E R13, desc[UR10][R2.64+-0xc] ;  /* 0xfffff40a020d7981 */ /* 0x000ee4000c1e1900 */
[----:B------:R-:W-:Y:S01]  /*0310*/  FFMA R19, R12, R12, R17 ;  /* 0x0000000c0c137223 */ /* 0x000fe20000000011 */
[----:B----4-:R-:W-:Y:S01]  /*0320*/  FADD R12, R6, -R15 ;  /* 0x8000000f060c7221 */ /* 0x010fe20000000000 */
[----:B------:R-:W4:Y:S01]  /*0330*/  LDG.E R17, desc[UR10][R2.64+-0x4] ;  /* 0xfffffc0a02117981 */ /* 0x000f22000c1e1900 */
[----:B------:R-:W-:-:S03]  /*0340*/  FADD R20, R5, -R20 ;  /* 0x8000001405147221 */ /* 0x000fc60000000000 */
[----:B------:R-:W4:Y:S01]  /*0350*/  LDG.E R14, desc[UR10][R2.64+0x4] ;  /* 0x0000040a020e7981 */ /* 0x000f22000c1e1900 */
[----:B------:R-:W-:Y:S01]  /*0360*/  FFMA R27, R12, R12, R19 ;  /* 0x0000000c0c1b7223 */ /* 0x000fe20000000013 */
[----:B------:R-:W-:Y:S01]  /*0370*/  FADD R21, R4, -R21 ;  /* 0x8000001504157221 */ /* 0x000fe20000000000 */
[----:B------:R-:W-:Y:S01]  /*0380*/  FMUL R20, R20, R20 ;  /* 0x0000001414147220 */ /* 0x000fe20000400000 */
[----:B------:R-:W4:Y:S01]  /*0390*/  LDG.E R15, desc[UR10][R2.64] ;  /* 0x0000000a020f7981 */ /* 0x000f22000c1e1900 */
[----:B------:R-:W-:Y:S01]  /*03a0*/  FADD R23, R6, -R23 ;  /* 0x8000001706177221 */ /* 0x000fe20000000000 */
[-C--:B------:R-:W-:Y:S01]  /*03b0*/  FSETP.GEU.AND P4, PT, R27, R16.reuse, PT ;  /* 0x000000101b00720b */ /* 0x080fe20003f8e000 */
[----:B------:R-:W-:Y:S01]  /*03c0*/  FFMA R22, R21, R21, R20 ;  /* 0x0000001515167223 */ /* 0x000fe20000000014 */
[----:B------:R-:W4:Y:S04]  /*03d0*/  LDG.E R19, desc[UR10][R2.64+0x8] ;  /* 0x0000080a02137981 */ /* 0x000f28000c1e1900 */
[----:B------:R-:W4:Y:S01]  /*03e0*/  LDG.E R12, desc[UR10][R2.64+0x10] ;  /* 0x0000100a020c7981 */ /* 0x000f22000c1e1900 */
[----:B------:R-:W-:Y:S01]  /*03f0*/  FSEL R20, R27, R16, !P4 ;  /* 0x000000101b147208 */ /* 0x000fe20006000000 */
[----:B------:R-:W-:-:S02]  /*0400*/  FFMA R27, R23, R23, R22 ;  /* 0x00000017171b7223 */ /* 0x000fc40000000016 */
[----:B------:R-:W4:Y:S01]  /*0410*/  LDG.E R21, desc[UR10][R2.64+0xc] ;  /* 0x00000c0a02157981 */ /* 0x000f22000c1e1900 */
[----:B------:R-:W-:Y:S01]  /*0420*/  FADD R22, R5, -R18 ;  /* 0x8000001205167221 */ /* 0x000fe20000000000 */
[----:B------:R-:W-:Y:S02]  /*0430*/  FADD R18, R4, -R25 ;  /* 0x8000001904127221 */ /* 0x000fe40000000000 */
[----:B------:R-:W4:Y:S01]  /*0440*/  LDG.E R23, desc[UR10][R2.64+0x14] ;  /* 0x0000140a02177981 */ /* 0x000f22000c1e1900 */
[----:B------:R-:W-:-:S03]  /*0450*/  FMUL R29, R22, R22 ;  /* 0x00000016161d7220 */ /* 0x000fc60000400000 */
[----:B------:R-:W4:Y:S01]  /*0460*/  LDG.E R16, desc[UR10][R2.64+0x1c] ;  /* 0x00001c0a02107981 */ /* 0x000f22000c1e1900 */
[----:B------:R-:W-:-:S03]  /*0470*/  FSETP.GEU.AND P5, PT, R27, R20, PT ;  /* 0x000000141b00720b */ /* 0x000fc60003fae000 */
[----:B------:R-:W4:Y:S01]  /*0480*/  LDG.E R25, desc[UR10][R2.64+0x18] ;  /* 0x0000180a02197981 */ /* 0x000f22000c1e1900 */
[----:B------:R-:W-:Y:S01]  /*0490*/  FFMA R22, R18, R18, R29 ;  /* 0x0000001212167223 */ /* 0x000fe2000000001d */
[----:B------:R-:W-:Y:S02]  /*04a0*/  FADD R11, R6, -R11 ;  /* 0x8000000b060b7221 */ /* 0x000fe40000000000 */
[----:B------:R-:W4:Y:S01]  /*04b0*/  LDG.E R29, desc[UR10][R2.64+0x20] ;  /* 0x0000200a021d7981 */ /* 0x000f22000c1e1900 */
[----:B------:R-:W-:-:S03]  /*04c0*/  FSEL R20, R27, R20, !P5 ;  /* 0x000000141b147208 */ /* 0x000fc60006800000 */
[----:B------:R-:W4:Y:S01]  /*04d0*/  LDG.E R18, desc[UR10][R2.64+0x28] ;  /* 0x0000280a02127981 */ /* 0x000f22000c1e1900 */
[----:B------:R-:W-:-:S03]  /*04e0*/  FFMA R22, R11, R11, R22 ;  /* 0x0000000b0b167223 */ /* 0x000fc60000000016 */
[----:B------:R-:W4:Y:S04]  /*04f0*/  LDG.E R27, desc[UR10][R2.64+0x24] ;  /* 0x0000240a021b7981 */ /* 0x000f28000c1e1900 */
[----:B------:R-:W4:Y:S01]  /*0500*/  LDG.E R11, desc[UR10][R2.64+0x2c] ;  /* 0x00002c0a020b7981 */ /* 0x000f22000c1e1900 */
[----:B------:R-:W-:-:S04]  /*0510*/  FSETP.GEU.AND P3, PT, R22, R20, PT ;  /* 0x000000141600720b */ /* 0x000fc80003f6e000 */
[----:B------:R-:W-:Y:S02]  /*0520*/  FSEL R20, R22, R20, !P3 ;  /* 0x0000001416147208 */ /* 0x000fe40005800000 */
[C---:B------:R-:W-:Y:S02]  /*0530*/  SEL R8, R9.reuse, R8, !P4 ;  /* 0x0000000809087207 */ /* 0x040fe40006000000 */
[----:B------:R-:W-:-:S05]  /*0540*/  @!P5 IADD3 R8, PT, PT, R9, 0x1, RZ ;  /* 0x000000010908d810 */ /* 0x000fca0007ffe0ff */
[----:B------:R-:W-:Y:S01]  /*0550*/  @!P3 IADD3 R8, PT, PT, R9, 0x2, RZ ;  /* 0x000000020908b810 */ /* 0x000fe20007ffe0ff */
[----:B--2---:R-:W-:Y:S01]  /*0560*/  FADD R10, R5, -R10 ;  /* 0x8000000a050a7221 */ /* 0x004fe20000000000 */
[----:B---3--:R-:W-:-:S03]  /*0570*/  FADD R13, R4, -R13 ;  /* 0x8000000d040d7221 */ /* 0x008fc60000000000 */
[----:B------:R-:W-:-:S04]  /*0580*/  FMUL R10, R10, R10 ;  /* 0x0000000a0a0a7220 */ /* 0x000fc80000400000 */
[----:B------:R-:W-:Y:S01]  /*0590*/  FFMA R10, R13, R13, R10 ;  /* 0x0000000d0d0a7223 */ /* 0x000fe2000000000a */
[----:B----4-:R-:W-:Y:S01]  /*05a0*/  FADD R17, R6, -R17 ;  /* 0x8000001106117221 */ /* 0x010fe20000000000 */
[----:B------:R-:W-:-:S03]  /*05b0*/  FADD R14, R5, -R14 ;  /* 0x8000000e050e7221 */ /* 0x000fc60000000000 */
[----:B------:R-:W-:Y:S01]  /*05c0*/  FFMA R17, R17, R17, R10 ;  /* 0x0000001111117223 */ /* 0x000fe2000000000a */
[----:B------:R-:W-:Y:S01]  /*05d0*/  FADD R15, R4, -R15 ;  /* 0x8000000f040f7221 */ /* 0x000fe20000000000 */
[----:B------:R-:W-:-:S03]  /*05e0*/  FMUL R14, R14, R14 ;  /* 0x0000000e0e0e7220 */ /* 0x000fc60000400000 */
[----:B------:R-:W-:Y:S01]  /*05f0*/  FSETP.GEU.AND P2, PT, R17, R20, PT ;  /* 0x000000141100720b */ /* 0x000fe20003f4e000 */
[----:B------:R-:W-:Y:S01]  /*0600*/  FADD R19, R6, -R19 ;  /* 0x8000001306137221 */ /* 0x000fe20000000000 */
[----:B------:R-:W-:Y:S01]  /*0610*/  FFMA R14, R15, R15, R14 ;  /* 0x0000000f0f0e7223 */ /* 0x000fe2000000000e */
[----:B------:R-:W-:-:S03]  /*0620*/  FADD R12, R5, -R12 ;  /* 0x8000000c050c7221 */ /* 0x000fc60000000000 */
[----:B------:R-:W-:Y:S01]  /*0630*/  FFMA R14, R19, R19, R14 ;  /* 0x00000013130e7223 */ /* 0x000fe2000000000e */
[----:B------:R-:W-:Y:S01]  /*0640*/  FSEL R17, R17, R20, !P2 ;  /* 0x0000001411117208 */ /* 0x000fe20005000000 */
[----:B------:R-:W-:Y:S01]  /*0650*/  FADD R21, R4, -R21 ;  /* 0x8000001504157221 */ /* 0x000fe20000000000 */
[----:B------:R-:W-:Y:S02]  /*0660*/  FMUL R12, R12, R12 ;  /* 0x0000000c0c0c7220 */ /* 0x000fe40000400000 */
        /* <DEDUP_REMOVED lines=16> */
[-C--:B------:R-:W-:Y:S01]  /*0770*/  FSETP.GEU.AND P4, PT, R29, R14.reuse, PT ;  /* 0x0000000e1d00720b */ /* 0x080fe20003f8e000 */
[----:B------:R-:W-:Y:S01]  /*0780*/  FADD R11, R6, -R11 ;  /* 0x8000000b060b7221 */ /* 0x000fe20000000000 */
[----:B------:R-:W-:Y:S02]  /*0790*/  FFMA R18, R27, R27, R18 ;  /* 0x0000001b1b127223 */ /* 0x000fe40000000012 */
[----:B------:R-:W-:Y:S02]  /*07a0*/  FSEL R14, R29, R14, !P4 ;  /* 0x0000000e1d0e7208 */ /* 0x000fe40006000000 */
[----:B------:R-:W-:Y:S01]  /*07b0*/  FFMA R11, R11, R11, R18 ;  /* 0x0000000b0b0b7223 */ /* 0x000fe20000000012 */
[----:B------:R-:W-:-:S04]  /*07c0*/  @!P2 IADD3 R8, PT, PT, R9, 0x3, RZ ;  /* 0x000000030908a810 */ /* 0x000fc80007ffe0ff */
[----:B------:R-:W-:Y:S02]  /*07d0*/  FSETP.GEU.AND P2, PT, R11, R14, PT ;  /* 0x0000000e0b00720b */ /* 0x000fe40003f4e000 */
[C---:B------:R-:W-:Y:S02]  /*07e0*/  @!P0 IADD3 R8, PT, PT, R9.reuse, 0x4, RZ ;  /* 0x0000000409088810 */ /* 0x040fe40007ffe0ff */
[C---:B------:R-:W-:Y:S02]  /*07f0*/  @!P1 IADD3 R8, PT, PT, R9.reuse, 0x5, RZ ;  /* 0x0000000509089810 */ /* 0x040fe40007ffe0ff */
[----:B------:R-:W-:-:S07]  /*0800*/  @!P4 IADD3 R8, PT, PT, R9, 0x6, RZ ;  /* 0x000000060908c810 */ /* 0x000fce0007ffe0ff */
[C---:B------:R-:W-:Y:S02]  /*0810*/  @!P2 IADD3 R8, PT, PT, R9.reuse, 0x7, RZ ;  /* 0x000000070908a810 */ /* 0x040fe40007ffe0ff */
[----:B------:R-:W-:-:S04]  /*0820*/  IADD3 R9, PT, PT, R9, 0x8, RZ ;  /* 0x0000000809097810 */ /* 0x000fc80007ffe0ff */
[----:B------:R-:W-:Y:S02]  /*0830*/  ISETP.NE.AND P0, PT, R9, R7, PT ;  /* 0x000000070900720c */ /* 0x000fe40003f05270 */
[----:B------:R-:W-:Y:S02]  /*0840*/  IADD3 R2, P1, PT, R2, 0x60, RZ ;  /* 0x0000006002027810 */ /* 0x000fe40007f3e0ff */
[----:B------:R-:W-:Y:S02]  /*0850*/  FSEL R16, R11, R14, !P2 ;  /* 0x0000000e0b107208 */ /* 0x000fe40005000000 */
[----:B------:R-:W-:-:S07]  /*0860*/  IADD3.X R3, PT, PT, RZ, R3, RZ, P1, !PT ;  /* 0x00000003ff037210 */ /* 0x000fce0000ffe4ff */
[----:B------:R-:W-:Y:S05]  /*0870*/  @P0 BRA `(.L_x_2) ;  /* 0xfffffff8006c0947 */ /* 0x000fea000383ffff */
.L_x_1:
[----:B------:R-:W-:Y:S05]  /*0880*/  BRA.U !UP0, `(.L_x_0) ;  /* 0x0000000508b07547 */ /* 0x000fea000b800000 */
[----:B------:R-:W-:Y:S02]  /*0890*/  UISETP.GE.U32.AND UP0, UPT, UR7, 0x4, UPT ;  /* 0x000000040700788c */ /* 0x000fe4000bf06070 */
[----:B------:R-:W-:-:S04]  /*08a0*/  ULOP3.LUT UR5, UR6, 0x3, URZ, 0xc0, !UPT ;  /* 0x0000000306057892 */ /* 0x000fc8000f8ec0ff */
[----:B------:R-:W-:-:S03]  /*08b0*/  UISETP.NE.AND UP1, UPT, UR5, URZ, UPT ;  /* 0x000000ff0500728c */ /* 0x000fc6000bf25270 */
[----:B------:R-:W-:Y:S08]  /*08c0*/  BRA.U !UP0, `(.L_x_3) ;  /* 0x0000000108d87547 */ /* 0x000ff0000b800000 */
[----:B------:R-:W0:Y:S01]  /*08d0*/  LDC.64 R10, c[0x0][0x388] ;  /* 0x0000e200ff0a7b82 */ /* 0x000e220000000a00 */
[----:B------:R-:W-:-:S04]  /*08e0*/  LEA R13, R7, R7, 0x1 ;  /* 0x00000007070d7211 */ /* 0x000fc800078e08ff */
[C---:B------:R-:W-:Y:S01]  /*08f0*/  IADD3 R19, PT, PT, R13.reuse, 0x9, RZ ;  /* 0x000000090d137810 */ /* 0x040fe20007ffe0ff */
[----:B0-----:R-:W-:-:S05]  /*0900*/  IMAD.WIDE.U32 R2, R13, 0x4, R10 ;  /* 0x000000040d027825 */ /* 0x001fca00078e000a */
[----:B------:R-:W2:Y:S04]  /*0910*/  LDG.E R20, desc[UR10][R2.64+0x4] ;  /* 0x0000040a02147981 */ /* 0x000ea8000c1e1900 */
[----:B------:R-:W3:Y:S04]  /*0920*/  LDG.E R25, desc[UR10][R2.64] ;  /* 0x0000000a02197981 */ /* 0x000ee8000c1e1900 */
[----:B------:R-:W4:Y:S04]  /*0930*/  LDG.E R18, desc[UR10][R2.64+0x10] ;  /* 0x0000100a02127981 */ /* 0x000f28000c1e1900 */
[----:B------:R-:W4:Y:S04]  /*0940*/  LDG.E R17, desc[UR10][R2.64+0x8] ;  /* 0x0000080a02117981 */ /* 0x000f28000c1e1900 */
[----:B------:R-:W4:Y:S01]  /*0950*/  LDG.E R9, desc[UR10][R2.64+0xc] ;  /* 0x00000c0a02097981 */ /* 0x000f22000c1e1900 */
[----:B------:R-:W-:-:S03]  /*0960*/  IMAD.WIDE.U32 R10, R19, 0x4, R10 ;  /* 0x00000004130a7825 */ /* 0x000fc600078e000a */
[----:B------:R-:W4:Y:S04]  /*0970*/  LDG.E R12, desc[UR10][R2.64+0x1c] ;  /* 0x00001c0a020c7981 */ /* 0x000f28000c1e1900 */
[----:B------:R-:W4:Y:S04]  /*0980*/  LDG.E R13, desc[UR10][R2.64+0x14] ;  /* 0x0000140a020d7981 */ /* 0x000f28000c1e1900 */
[----:B------:R-:W4:Y:S04]  /*0990*/  LDG.E R15, desc[UR10][R2.64+0x18] ;  /* 0x0000180a020f7981 */ /* 0x000f28000c1e1900 */
[----:B------:R-:W4:Y:S04]  /*09a0*/  LDG.E R14, desc[UR10][R10.64+0x4] ;  /* 0x0000040a0a0e7981 */ /* 0x000f28000c1e1900 */
[----:B------:R-:W4:Y:S04]  /*09b0*/  LDG.E R19, desc[UR10][R2.64+0x20] ;  /* 0x0000200a02137981 */ /* 0x000f28000c1e1900 */
[----:B------:R-:W4:Y:S04]  /*09c0*/  LDG.E R21, desc[UR10][R10.64] ;  /* 0x0000000a0a157981 */ /* 0x000f28000c1e1900 */
[----:B------:R-:W4:Y:S01]  /*09d0*/  LDG.E R23, desc[UR10][R10.64+0x8] ;  /* 0x0000080a0a177981 */ /* 0x000f22000c1e1900 */
[----:B--2--5:R-:W-:Y:S01]  /*09e0*/  FADD R20, R5, -R20 ;  /* 0x8000001405147221 */ /* 0x024fe20000000000 */
[----:B---3--:R-:W-:-:S03]  /*09f0*/  FADD R25, R4, -R25 ;  /* 0x8000001904197221 */ /* 0x008fc60000000000 */
[----:B------:R-:W-:Y:S01]  /*0a00*/  FMUL R20, R20, R20 ;  /* 0x0000001414147220 */ /* 0x000fe20000400000 */
[----:B----4-:R-:W-:-:S03]  /*0a10*/  FADD R18, R5, -R18 ;  /* 0x8000001205127221 */ /* 0x010fc60000000000 */
[----:B------:R-:W-:Y:S01]  /*0a20*/  FFMA R20, R25, R25, R20 ;  /* 0x0000001919147223 */ /* 0x000fe20000000014 */
[----:B------:R-:W-:Y:S01]  /*0a30*/  FADD R17, R6, -R17 ;  /* 0x8000001106117221 */ /* 0x000fe20000000000 */
[----:B------:R-:W-:Y:S01]  /*0a40*/  FMUL R18, R18, R18 ;  /* 0x0000001212127220 */ /* 0x000fe20000400000 */
[----:B------:R-:W-:Y:S02]  /*0a50*/  FADD R9, R4, -R9 ;  /* 0x8000000904097221 */ /* 0x000fe40000000000 */
[----:B------:R-:W-:Y:S02]  /*0a60*/  FFMA R17, R17, R17, R20 ;  /* 0x0000001111117223 */ /* 0x000fe40000000014 */
[----:B------:R-:W-:Y:S01]  /*0a70*/  FFMA R18, R9, R9, R18 ;  /* 0x0000000909127223 */ /* 0x000fe20000000012 */
[----:B------:R-:W-:Y:S02]  /*0a80*/  FADD R12, R5, -R12 ;  /* 0x8000000c050c7221 */ /* 0x000fe40000000000 */
[----:B------:R-:W-:Y:S01]  /*0a90*/  FSETP.GEU.AND P0, PT, R17, R16, PT ;  /* 0x000000101100720b */ /* 0x000fe20003f0e000 */
[----:B------:R-:W-:Y:S01]  /*0aa0*/  FADD R13, R6, -R13 ;  /* 0x8000000d060d7221 */ /* 0x000fe20000000000 */
[----:B------:R-:W-:-:S02]  /*0ab0*/  FMUL R12, R12, R12 ;  /* 0x0000000c0c0c7220 */ /* 0x000fc40000400000 */
[----:B------:R-:W-:Y:S01]  /*0ac0*/  FSEL R16, R17, R16, !P0 ;  /* 0x0000001011107208 */ /* 0x000fe20004000000 */
[----:B------:R-:W-:Y:S01]  /*0ad0*/  FADD R15, R4, -R15 ;  /* 0x8000000f040f7221 */ /* 0x000fe20000000000 */
[----:B------:R-:W-:Y:S01]  /*0ae0*/  FFMA R13, R13, R13, R18 ;  /* 0x0000000d0d0d7223 */ /* 0x000fe20000000012 */
[----:B------:R-:W-:Y:S02]  /*0af0*/  SEL R8, R7, R8, !P0 ;  /* 0x0000000807087207 */ /* 0x000fe40004000000 */
[----:B------:R-:W-:Y:S01]  /*0b00*/  FFMA R12, R15, R15, R12 ;  /* 0x0000000f0f0c7223 */ /* 0x000fe2000000000c */
[----:B------:R-:W-:Y:S01]  /*0b10*/  FADD R14, R5, -R14 ;  /* 0x8000000e050e7221 */ /* 0x000fe20000000000 */
[C---:B------:R-:W-:Y:S01]  /*0b20*/  FSETP.GEU.AND P1, PT, R13.reuse, R16, PT ;  /* 0x000000100d00720b */ /* 0x040fe20003f2e000 */
[----:B------:R-:W-:Y:S02]  /*0b30*/  FADD R19, R6, -R19 ;  /* 0x8000001306137221 */ /* 0x000fe40000000000 */
[----:B------:R-:W-:Y:S01]  /*0b40*/  FMUL R14, R14, R14 ;  /* 0x0000000e0e0e7220 */ /* 0x000fe20000400000 */
[----:B------:R-:W-:Y:S01]  /*0b50*/  FSEL R13, R13, R16, !P1 ;  /* 0x000000100d0d7208 */ /* 0x000fe20004800000 */
[----:B------:R-:W-:Y:S01]  /*0b60*/  FADD R21, R4, -R21 ;  /* 0x8000001504157221 */ /* 0x000fe20000000000 */
[----:B------:R-:W-:-:S03]  /*0b70*/  FFMA R12, R19, R19, R12 ;  /* 0x00000013130c7223 */ /* 0x000fc6000000000c */
[----:B------:R-:W-:Y:S01]  /*0b80*/  FFMA R14, R21, R21, R14 ;  /* 0x00000015150e7223 */ /* 0x000fe2000000000e */
[----:B------:R-:W-:Y:S01]  /*0b90*/  FADD R23, R6, -R23 ;  /* 0x8000001706177221 */ /* 0x000fe20000000000 */
[C---:B------:R-:W-:Y:S02]  /*0ba0*/  FSETP.GEU.AND P2, PT, R12.reuse, R13, PT ;  /* 0x0000000d0c00720b */ /* 0x040fe40003f4e000 */
[----:B------:R-:W-:Y:S01]  /*0bb0*/  @!P1 IADD3 R8, PT, PT, R7, 0x1, RZ ;  /* 0x0000000107089810 */ /* 0x000fe20007ffe0ff */
[----:B------:R-:W-:Y:S01]  /*0bc0*/  FFMA R23, R23, R23, R14 ;  /* 0x0000001717177223 */ /* 0x000fe2000000000e */
[----:B------:R-:W-:-:S04]  /*0bd0*/  FSEL R12, R12, R13, !P2 ;  /* 0x0000000d0c0c7208 */ /* 0x000fc80005000000 */
[----:B------:R-:W-:-:S04]  /*0be0*/  FSETP.GEU.AND P3, PT, R23, R12, PT ;  /* 0x0000000c1700720b */ /* 0x000fc80003f6e000 */
[----:B------:R-:W-:Y:S02]  /*0bf0*/  FSEL R16, R23, R12, !P3 ;  /* 0x0000000c17107208 */ /* 0x000fe40005800000 */
[----:B------:R-:W-:-:S07]  /*0c00*/  @!P2 IADD3 R8, PT, PT, R7, 0x2, RZ ;  /* 0x000000020708a810 */ /* 0x000fce0007ffe0ff */
[C---:B------:R-:W-:Y:S02]  /*0c10*/  @!P3 IADD3 R8, PT, PT, R7.reuse, 0x3, RZ ;  /* 0x000000030708b810 */ /* 0x040fe40007ffe0ff */
[----:B------:R-:W-:-:S07]  /*0c20*/  IADD3 R7, PT, PT, R7, 0x4, RZ ;  /* 0x0000000407077810 */ /* 0x000fce0007ffe0ff */
.L_x_3:
[----:B------:R-:W-:Y:S05]  /*0c30*/  BRA.U !UP1, `(.L_x_0) ;  /* 0x0000000109c47547 */ /* 0x000fea000b800000 */
[----:B------:R-:W-:Y:S02]  /*0c40*/  UISETP.NE.AND UP0, UPT, UR5, 0x1, UPT ;  /* 0x000000010500788c */ /* 0x000fe4000bf05270 */
[----:B------:R-:W-:-:S04]  /*0c50*/  ULOP3.LUT UR4, UR6, 0x1, URZ, 0xc0, !UPT ;  /* 0x0000000106047892 */ /* 0x000fc8000f8ec0ff */
[----:B------:R-:W-:-:S03]  /*0c60*/  UISETP.NE.U32.AND UP1, UPT, UR4, 0x1, UPT ;  /* 0x000000010400788c */ /* 0x000fc6000bf25070 */
[----:B------:R-:W-:Y:S08]  /*0c70*/  BRA.U !UP0, `(.L_x_4) ;  /* 0x0000000108787547 */ /* 0x000ff0000b800000 */
[----:B------:R-:W0:Y:S01]  /*0c80*/  LDC.64 R2, c[0x0][0x388] ;  /* 0x0000e200ff027b82 */ /* 0x000e220000000a00 */
[----:B------:R-:W-:-:S05]  /*0c90*/  LEA R9, R7, R7, 0x1 ;  /* 0x0000000707097211 */ /* 0x000fca00078e08ff */
[C---:B0-----:R-:W-:Y:S01]  /*0ca0*/  IMAD.WIDE.U32 R10, R9.reuse, 0x4, R2 ;  /* 0x00000004090a7825 */ /* 0x041fe200078e0002 */
[----:B------:R-:W-:-:S04]  /*0cb0*/  IADD3 R9, PT, PT, R9, 0x3, RZ ;  /* 0x0000000309097810 */ /* 0x000fc80007ffe0ff */
[----:B------:R-:W2:Y:S01]  /*0cc0*/  LDG.E R14, desc[UR10][R10.64+0x4] ;  /* 0x0000040a0a0e7981 */ /* 0x000ea2000c1e1900 */
[----:B------:R-:W-:-:S03]  /*0cd0*/  IMAD.WIDE.U32 R2, R9, 0x4, R2 ;  /* 0x0000000409027825 */ /* 0x000fc600078e0002 */
[----:B------:R-:W3:Y:S04]  /*0ce0*/  LDG.E R15, desc[UR10][R10.64] ;  /* 0x0000000a0a0f7981 */ /* 0x000ee8000c1e1900 */
        /* <DEDUP_REMOVED lines=9> */
[----:B------:R-:W-:-:S03]  /*0d80*/  FADD R12, R5, -R12 ;  /* 0x8000000c050c7221 */ /* 0x000fc60000000000 */
[----:B------:R-:W-:Y:S01]  /*0d90*/  FFMA R17, R17, R17, R14 ;  /* 0x0000001111117223 */ /* 0x000fe2000000000e */
[----:B------:R-:W-:Y:S01]  /*0da0*/  FADD R9, R4, -R9 ;  /* 0x8000000904097221 */ /* 0x000fe20000000000 */
[----:B------:R-:W-:-:S03]  /*0db0*/  FMUL R12, R12, R12 ;  /* 0x0000000c0c0c7220 */ /* 0x000fc60000400000 */
[-C--:B------:R-:W-:Y:S01]  /*0dc0*/  FSETP.GEU.AND P1, PT, R17, R16.reuse, PT ;  /* 0x000000101100720b */ /* 0x080fe20003f2e000 */
[----:B------:R-:W-:Y:S01]  /*0dd0*/  FADD R13, R6, -R13 ;  /* 0x8000000d060d7221 */ /* 0x000fe20000000000 */
[----:B------:R-:W-:Y:S02]  /*0de0*/  FFMA R12, R9, R9, R12 ;  /* 0x00000009090c7223 */ /* 0x000fe4000000000c */
[----:B------:R-:W-:Y:S02]  /*0df0*/  FSEL R17, R17, R16, !P1 ;  /* 0x0000001011117208 */ /* 0x000fe40004800000 */
[----:B------:R-:W-:Y:S01]  /*0e00*/  SEL R8, R7, R8, !P1 ;  /* 0x0000000807087207 */ /* 0x000fe20004800000 */
[----:B------:R-:W-:-:S05]  /*0e10*/  FFMA R12, R13, R13, R12 ;  /* 0x0000000d0d0c7223 */ /* 0x000fca000000000c */
[----:B------:R-:W-:-:S04]  /*0e20*/  FSETP.GEU.AND P0, PT, R12, R17, PT ;  /* 0x000000110c00720b */ /* 0x000fc80003f0e000 */
[----:B------:R-:W-:-:S09]  /*0e30*/  FSEL R16, R12, R17, !P0 ;  /* 0x000000110c107208 */ /* 0x000fd20004000000 */
[C---:B------:R-:W-:Y:S02]  /*0e40*/  @!P0 IADD3 R8, PT, PT, R7.reuse, 0x1, RZ ;  /* 0x0000000107088810 */ /* 0x040fe40007ffe0ff */
[----:B------:R-:W-:-:S07]  /*0e50*/  IADD3 R7, PT, PT, R7, 0x2, RZ ;  /* 0x0000000207077810 */ /* 0x000fce0007ffe0ff */
.L_x_4:
[----:B------:R-:W-:Y:S05]  /*0e60*/  BRA.U UP1, `(.L_x_0) ;  /* 0x0000000101387547 */ /* 0x000fea000b800000 */
[----:B------:R-:W0:Y:S01]  /*0e70*/  LDC.64 R2, c[0x0][0x388] ;  /* 0x0000e200ff027b82 */ /* 0x000e220000000a00 */
[----:B------:R-:W-:-:S05]  /*0e80*/  LEA R9, R7, R7, 0x1 ;  /* 0x0000000707097211 */ /* 0x000fca00078e08ff */
[----:B0-----:R-:W-:-:S05]  /*0e90*/  IMAD.WIDE.U32 R2, R9, 0x4, R2 ;  /* 0x0000000409027825 */ /* 0x001fca00078e0002 */
[----:B------:R-:W2:Y:S04]  /*0ea0*/  LDG.E R10, desc[UR10][R2.64+0x4] ;  /* 0x0000040a020a7981 */ /* 0x000ea8000c1e1900 */
[----:B------:R-:W3:Y:S04]  /*0eb0*/  LDG.E R9, desc[UR10][R2.64] ;  /* 0x0000000a02097981 */ /* 0x000ee8000c1e1900 */
[----:B------:R-:W4:Y:S01]  /*0ec0*/  LDG.E R11, desc[UR10][R2.64+0x8] ;  /* 0x0000080a020b7981 */ /* 0x000f22000c1e1900 */
[----:B--2--5:R-:W-:Y:S01]  /*0ed0*/  FADD R10, R5, -R10 ;  /* 0x8000000a050a7221 */ /* 0x024fe20000000000 */
[----:B---3--:R-:W-:-:S03]  /*0ee0*/  FADD R9, R4, -R9 ;  /* 0x8000000904097221 */ /* 0x008fc60000000000 */
[----:B------:R-:W-:Y:S01]  /*0ef0*/  FMUL R10, R10, R10 ;  /* 0x0000000a0a0a7220 */ /* 0x000fe20000400000 */
[----:B----4-:R-:W-:-:S03]  /*0f00*/  FADD R11, R6, -R11 ;  /* 0x8000000b060b7221 */ /* 0x010fc60000000000 */
[----:B------:R-:W-:-:S04]  /*0f10*/  FFMA R10, R9, R9, R10 ;  /* 0x00000009090a7223 */ /* 0x000fc8000000000a */
[----:B------:R-:W-:-:S05]  /*0f20*/  FFMA R11, R11, R11, R10 ;  /* 0x0000000b0b0b7223 */ /* 0x000fca000000000a */
[----:B------:R-:W-:-:S04]  /*0f30*/  FSETP.GEU.AND P0, PT, R11, R16, PT ;  /* 0x000000100b00720b */ /* 0x000fc80003f0e000 */
[----:B------:R-:W-:-:S09]  /*0f40*/  SEL R8, R7, R8, !P0 ;  /* 0x0000000807087207 */ /* 0x000fd20004000000 */
.L_x_0:
[----:B------:R-:W0:Y:S02]  /*0f50*/  LDC.64 R2, c[0x0][0x398] ;  /* 0x0000e600ff027b82 */ /* 0x000e240000000a00 */
[----:B0-----:R-:W-:-:S05]  /*0f60*/  IMAD.WIDE R2, R0, 0x4, R2 ;  /* 0x0000000400027825 */ /* 0x001fca00078e0202 */
[----:B------:R-:W-:Y:S01]  /*0f70*/  STG.E desc[UR10][R2.64], R8 ;  /* 0x0000000802007986 */ /* 0x000fe2000c10190a */
[----:B------:R-:W-:Y:S05]  /*0f80*/  EXIT ;  /* 0x000000000000794d */ /* 0x000fea0003800000 */
.L_x_5:
[----:B------:R-:W-:-:S00]  /*0f90*/  BRA `(.L_x_5) ;  /* 0xfffffffc00fc7947 */ /* 0x000fc0000383ffff */
[----:B------:R-:W-:-:S00]  /*0fa0*/  NOP ;  /* 0x0000000000007918 */ /* 0x000fc00000000000 */
        /* <DEDUP_REMOVED lines=13> */
.L_x_6:


//--------------------- .nv.shared.reserved.0     --------------------------
	.section	.nv.shared.reserved.0,"aw",@nobits
	.weak		__nv_reservedSMEM_offset_0_alias
	.size		__nv_reservedSMEM_offset_0_alias, 0, 64
	.other		__nv_reservedSMEM_offset_0_alias,@"STO_CUDA_RESERVED_SHARED STV_DEFAULT"
__nv_reservedSMEM_offset_0_alias:
	.zero		0
	.zero		64


//--------------------- .nv.constant0._Z20findNearestNeighborsPKfS0_iiPi --------------------------
	.section	.nv.constant0._Z20findNearestNeighborsPKfS0_iiPi,"a",@progbits
	.sectionflags	@""
	.align	4
.nv.constant0._Z20findNearestNeighborsPKfS0_iiPi:
	.zero		928


//--------------------- SYMBOLS --------------------------

	.type		.nv.reservedSmem.offset0,@object
	.size		.nv.reservedSmem.offset0,0x4
